//
// Generated by NVIDIA NVVM Compiler
//
// Compiler Build ID: CL-36424714
// Cuda compilation tools, release 13.0, V13.0.88
// Based on NVVM 20.0.0
//

.version 9.0
.target sm_100
.address_size 64

	// .globl	_Z24SimpleSumReductionKernelPfS_

.visible .entry _Z24SimpleSumReductionKernelPfS_(
	.param .u64 .ptr .align 1 _Z24SimpleSumReductionKernelPfS__param_0,
	.param .u64 .ptr .align 1 _Z24SimpleSumReductionKernelPfS__param_1
)
{
	.reg .pred 	%p<4>;
	.reg .b32 	%r<10>;
	.reg .b32 	%f<5>;
	.reg .b64 	%rd<9>;

	ld.param.u64 	%rd4, [_Z24SimpleSumReductionKernelPfS__param_0];
	ld.param.u64 	%rd3, [_Z24SimpleSumReductionKernelPfS__param_1];
	cvta.to.global.u64 	%rd1, %rd4;
	mov.u32 	%r1, %tid.x;
	shl.b32 	%r6, %r1, 1;
	mov.u32 	%r2, %ntid.x;
	mul.wide.u32 	%rd5, %r6, 4;
	add.s64 	%rd2, %rd1, %rd5;
	mov.b32 	%r9, 1;
$L__BB0_1:
	add.s32 	%r7, %r9, -1;
	and.b32  	%r8, %r7, %r1;
	setp.ne.s32 	%p1, %r8, 0;
	@%p1 bra 	$L__BB0_3;
	mul.wide.s32 	%rd6, %r9, 4;
	add.s64 	%rd7, %rd2, %rd6;
	ld.global.f32 	%f1, [%rd7];
	ld.global.f32 	%f2, [%rd2];
	add.f32 	%f3, %f1, %f2;
	st.global.f32 	[%rd2], %f3;
$L__BB0_3:
	bar.sync 	0;
	shl.b32 	%r9, %r9, 1;
	setp.le.u32 	%p2, %r9, %r2;
	@%p2 bra 	$L__BB0_1;
	setp.ne.s32 	%p3, %r1, 0;
	@%p3 bra 	$L__BB0_6;
	ld.global.f32 	%f4, [%rd1];
	cvta.to.global.u64 	%rd8, %rd3;
	st.global.f32 	[%rd8], %f4;
$L__BB0_6:
	ret;

}
	// .globl	_Z28ConvergentSumReductionKernelPfS_
.visible .entry _Z28ConvergentSumReductionKernelPfS_(
	.param .u64 .ptr .align 1 _Z28ConvergentSumReductionKernelPfS__param_0,
	.param .u64 .ptr .align 1 _Z28ConvergentSumReductionKernelPfS__param_1
)
{
	.reg .pred 	%p<4>;
	.reg .b32 	%r<6>;
	.reg .b32 	%f<5>;
	.reg .b64 	%rd<9>;

	ld.param.u64 	%rd4, [_Z28ConvergentSumReductionKernelPfS__param_0];
	ld.param.u64 	%rd3, [_Z28ConvergentSumReductionKernelPfS__param_1];
	cvta.to.global.u64 	%rd1, %rd4;
	mov.u32 	%r1, %tid.x;
	mov.u32 	%r5, %ntid.x;
	mul.wide.u32 	%rd5, %r1, 4;
	add.s64 	%rd2, %rd1, %rd5;
$L__BB1_1:
	setp.ge.u32 	%p1, %r1, %r5;
	@%p1 bra 	$L__BB1_3;
	mul.wide.s32 	%rd6, %r5, 4;
	add.s64 	%rd7, %rd2, %rd6;
	ld.global.f32 	%f1, [%rd7];
	ld.global.f32 	%f2, [%rd2];
	add.f32 	%f3, %f1, %f2;
	st.global.f32 	[%rd2], %f3;
$L__BB1_3:
	bar.sync 	0;
	shr.u32 	%r4, %r5, 1;
	setp.gt.u32 	%p2, %r5, 1;
	mov.u32 	%r5, %r4;
	@%p2 bra 	$L__BB1_1;
	setp.ne.s32 	%p3, %r1, 0;
	@%p3 bra 	$L__BB1_6;
	ld.global.f32 	%f4, [%rd1];
	cvta.to.global.u64 	%rd8, %rd3;
	st.global.f32 	[%rd8], %f4;
$L__BB1_6:
	ret;

}


// ===== COMPILED SASS (sm_100) =====

	.target	sm_100

	.elftype	@"ET_EXEC"


//--------------------- .note.nv.tkinfo           --------------------------
	.section	.note.nv.tkinfo,"",@"SHT_NOTE"
	.sectionflags	@"SHF_NOTE_NV_TKINFO"
	.tkinfo
        /*0018*/ 	.word	0x00000002
        /*0030*/ 	.string	""
        /*0030*/ 	.string	"ptxas"
        /*0030*/ 	.string	"Cuda compilation tools, release 13.0, V13.0.88"
        /*0030*/ 	.string	"Build cuda_13.0.r13.0/compiler.36424714_0"
        /*0030*/ 	.string	"-arch sm_100 -m 64 "



//--------------------- .note.nv.cuinfo           --------------------------
	.section	.note.nv.cuinfo,"",@"SHT_NOTE"
	.sectionflags	@"SHF_NOTE_NV_CUINFO"
        /*0018*/ 	.short	0x0002
        /*001a*/ 	.short	0x0064
        /*001c*/ 	.short	0x0082
	.zero		2


//--------------------- .nv.info                  --------------------------
	.section	.nv.info,"",@"SHT_CUDA_INFO"
	.align	4


	//----- nvinfo : EIATTR_REGCOUNT
	.align		4
        /*0000*/ 	.byte	0x04, 0x2f
        /*0002*/ 	.short	(.L_1 - .L_0)
	.align		4
.L_0:
        /*0004*/ 	.word	index@(_Z24SimpleSumReductionKernelPfS_)
        /*0008*/ 	.word	0x0000000e


	//----- nvinfo : EIATTR_FRAME_SIZE
	.align		4
.L_1:
        /*000c*/ 	.byte	0x04, 0x11
        /*000e*/ 	.short	(.L_3 - .L_2)
	.align		4
.L_2:
        /*0010*/ 	.word	index@(_Z24SimpleSumReductionKernelPfS_)
        /*0014*/ 	.word	0x00000000


	//----- nvinfo : EIATTR_REGCOUNT
	.align		4
.L_3:
        /*0018*/ 	.byte	0x04, 0x2f
        /*001a*/ 	.short	(.L_5 - .L_4)
	.align		4
.L_4:
        /*001c*/ 	.word	index@(_Z28ConvergentSumReductionKernelPfS_)
        /*0020*/ 	.word	0x0000000c


	//----- nvinfo : EIATTR_FRAME_SIZE
	.align		4
.L_5:
        /*0024*/ 	.byte	0x04, 0x11
        /*0026*/ 	.short	(.L_7 - .L_6)
	.align		4
.L_6:
        /*0028*/ 	.word	index@(_Z28ConvergentSumReductionKernelPfS_)
        /*002c*/ 	.word	0x00000000


	//----- nvinfo : EIATTR_MIN_STACK_SIZE
	.align		4
.L_7:
        /*0030*/ 	.byte	0x04, 0x12
        /*0032*/ 	.short	(.L_9 - .L_8)
	.align		4
.L_8:
        /*0034*/ 	.word	index@(_Z28ConvergentSumReductionKernelPfS_)
        /*0038*/ 	.word	0x00000000


	//----- nvinfo : EIATTR_MIN_STACK_SIZE
	.align		4
.L_9:
        /*003c*/ 	.byte	0x04, 0x12
        /*003e*/ 	.short	(.L_11 - .L_10)
	.align		4
.L_10:
        /*0040*/ 	.word	index@(_Z24SimpleSumReductionKernelPfS_)
        /*0044*/ 	.word	0x00000000
.L_11:


//--------------------- .nv.compat                --------------------------
	.section	.nv.compat,"",@"SHT_CUDA_COMPAT_INFO"
	.align	4
        /*0000*/ 	.byte	0x02, 0x09, 0x00, 0x00, 0x02, 0x02, 0x01, 0x00, 0x02, 0x05, 0x05, 0x00, 0x03, 0x07, 0x01, 0x01
        /*0010*/ 	.byte	0x02, 0x03, 0x00, 0x00, 0x02, 0x06, 0x01, 0x00, 0x04, 0x0b, 0x08, 0x00, 0x09, 0x00, 0x00, 0x00
        /*0020*/ 	.byte	0x00, 0x00, 0x00, 0x00


//--------------------- .nv.info._Z28ConvergentSumReductionKernelPfS_ --------------------------
	.section	.nv.info._Z28ConvergentSumReductionKernelPfS_,"",@"SHT_CUDA_INFO"
	.sectionflags	@""
	.align	4


	//----- nvinfo : EIATTR_CUDA_API_VERSION
	.align		4
        /*0000*/ 	.byte	0x04, 0x37
        /*0002*/ 	.short	(.L_13 - .L_12)
.L_12:
        /*0004*/ 	.word	0x00000082


	//----- nvinfo : EIATTR_KPARAM_INFO
	.align		4
.L_13:
        /*0008*/ 	.byte	0x04, 0x17
        /*000a*/ 	.short	(.L_15 - .L_14)
.L_14:
        /*000c*/ 	.word	0x00000000
        /*0010*/ 	.short	0x0001
        /*0012*/ 	.short	0x0008
        /*0014*/ 	.byte	0x00, 0xf5, 0x21, 0x00


	//----- nvinfo : EIATTR_KPARAM_INFO
	.align		4
.L_15:
        /*0018*/ 	.byte	0x04, 0x17
        /*001a*/ 	.short	(.L_17 - .L_16)
.L_16:
        /*001c*/ 	.word	0x00000000
        /*0020*/ 	.short	0x0000
        /*0022*/ 	.short	0x0000
        /*0024*/ 	.byte	0x00, 0xf5, 0x21, 0x00


	//----- nvinfo : EIATTR_SPARSE_MMA_MASK
	.align		4
.L_17:
        /*0028*/ 	.byte	0x03, 0x50
        /*002a*/ 	.short	0x0000


	//----- nvinfo : EIATTR_MAXREG_COUNT
	.align		4
        /*002c*/ 	.byte	0x03, 0x1b
        /*002e*/ 	.short	0x00ff


	//----- nvinfo : EIATTR_NUM_BARRIERS
	.align		4
        /*0030*/ 	.byte	0x02, 0x4c
        /*0032*/ 	.byte	0x01
	.zero		1


	//----- nvinfo : EIATTR_MERCURY_ISA_VERSION
	.align		4
        /*0034*/ 	.byte	0x03, 0x5f
        /*0036*/ 	.short	0x0101


	//----- nvinfo : EIATTR_VRC_CTA_INIT_COUNT
	.align		4
        /*0038*/ 	.byte	0x02, 0x4a
	.zero		1
	.zero		1


	//----- nvinfo : EIATTR_EXIT_INSTR_OFFSETS
	.align		4
        /*003c*/ 	.byte	0x04, 0x1c
        /*003e*/ 	.short	(.L_19 - .L_18)


	//   ....[0]....
.L_18:
        /*0040*/ 	.word	0x00000150


	//   ....[1]....
        /*0044*/ 	.word	0x000001a0


	//----- nvinfo : EIATTR_CRS_STACK_SIZE
	.align		4
.L_19:
        /*0048*/ 	.byte	0x04, 0x1e
        /*004a*/ 	.short	(.L_21 - .L_20)
.L_20:
        /*004c*/ 	.word	0x00000000


	//----- nvinfo : EIATTR_CBANK_PARAM_SIZE
	.align		4
.L_21:
        /*0050*/ 	.byte	0x03, 0x19
        /*0052*/ 	.short	0x0010


	//----- nvinfo : EIATTR_PARAM_CBANK
	.align		4
        /*0054*/ 	.byte	0x04, 0x0a
        /*0056*/ 	.short	(.L_23 - .L_22)
	.align		4
.L_22:
        /*0058*/ 	.word	index@(.nv.constant0._Z28ConvergentSumReductionKernelPfS_)
        /*005c*/ 	.short	0x0380
        /*005e*/ 	.short	0x0010


	//----- nvinfo : EIATTR_SW_WAR
	.align		4
.L_23:
        /*0060*/ 	.byte	0x04, 0x36
        /*0062*/ 	.short	(.L_25 - .L_24)
.L_24:
        /*0064*/ 	.word	0x00000008
.L_25:


//--------------------- .nv.info._Z24SimpleSumReductionKernelPfS_ --------------------------
	.section	.nv.info._Z24SimpleSumReductionKernelPfS_,"",@"SHT_CUDA_INFO"
	.sectionflags	@""
	.align	4


	//----- nvinfo : EIATTR_CUDA_API_VERSION
	.align		4
        /*0000*/ 	.byte	0x04, 0x37
        /*0002*/ 	.short	(.L_27 - .L_26)
.L_26:
        /*0004*/ 	.word	0x00000082


	//----- nvinfo : EIATTR_KPARAM_INFO
	.align		4
.L_27:
        /*0008*/ 	.byte	0x04, 0x17
        /*000a*/ 	.short	(.L_29 - .L_28)
.L_28:
        /*000c*/ 	.word	0x00000000
        /*0010*/ 	.short	0x0001
        /*0012*/ 	.short	0x0008
        /*0014*/ 	.byte	0x00, 0xf5, 0x21, 0x00


	//----- nvinfo : EIATTR_KPARAM_INFO
	.align		4
.L_29:
        /*0018*/ 	.byte	0x04, 0x17
        /*001a*/ 	.short	(.L_31 - .L_30)
.L_30:
        /*001c*/ 	.word	0x00000000
        /*0020*/ 	.short	0x0000
        /*0022*/ 	.short	0x0000
        /*0024*/ 	.byte	0x00, 0xf5, 0x21, 0x00


	//----- nvinfo : EIATTR_SPARSE_MMA_MASK
	.align		4
.L_31:
        /*0028*/ 	.byte	0x03, 0x50
        /*002a*/ 	.short	0x0000


	//----- nvinfo : EIATTR_MAXREG_COUNT
	.align		4
        /*002c*/ 	.byte	0x03, 0x1b
        /*002e*/ 	.short	0x00ff


	//----- nvinfo : EIATTR_NUM_BARRIERS
	.align		4
        /*0030*/ 	.byte	0x02, 0x4c
        /*0032*/ 	.byte	0x01
	.zero		1


	//----- nvinfo : EIATTR_MERCURY_ISA_VERSION
	.align		4
        /*0034*/ 	.byte	0x03, 0x5f
        /*0036*/ 	.short	0x0101


	//----- nvinfo : EIATTR_VRC_CTA_INIT_COUNT
	.align		4
        /*0038*/ 	.byte	0x02, 0x4a
	.zero		1
	.zero		1


	//----- nvinfo : EIATTR_EXIT_INSTR_OFFSETS
	.align		4
        /*003c*/ 	.byte	0x04, 0x1c
        /*003e*/ 	.short	(.L_33 - .L_32)


	//   ....[0]....
.L_32:
        /*0040*/ 	.word	0x00000170


	//   ....[1]....
        /*0044*/ 	.word	0x000001c0


	//----- nvinfo : EIATTR_CRS_STACK_SIZE
	.align		4
.L_33:
        /*0048*/ 	.byte	0x04, 0x1e
        /*004a*/ 	.short	(.L_35 - .L_34)
.L_34:
        /*004c*/ 	.word	0x00000000


	//----- nvinfo : EIATTR_CBANK_PARAM_SIZE
	.align		4
.L_35:
        /*0050*/ 	.byte	0x03, 0x19
        /*0052*/ 	.short	0x0010


	//----- nvinfo : EIATTR_PARAM_CBANK
	.align		4
        /*0054*/ 	.byte	0x04, 0x0a
        /*0056*/ 	.short	(.L_37 - .L_36)
	.align		4
.L_36:
        /*0058*/ 	.word	index@(.nv.constant0._Z24SimpleSumReductionKernelPfS_)
        /*005c*/ 	.short	0x0380
        /*005e*/ 	.short	0x0010


	//----- nvinfo : EIATTR_SW_WAR
	.align		4
.L_37:
        /*0060*/ 	.byte	0x04, 0x36
        /*0062*/ 	.short	(.L_39 - .L_38)
.L_38:
        /*0064*/ 	.word	0x00000008
.L_39:


//--------------------- .nv.callgraph             --------------------------
	.section	.nv.callgraph,"",@"SHT_CUDA_CALLGRAPH"
	.align	4
	.sectionentsize	8
	.align		4
        /*0000*/ 	.word	0x00000000
	.align		4
        /*0004*/ 	.word	0xffffffff
	.align		4
        /*0008*/ 	.word	0x00000000
	.align		4
        /*000c*/ 	.word	0xfffffffe
	.align		4
        /*0010*/ 	.word	0x00000000
	.align		4
        /*0014*/ 	.word	0xfffffffd
	.align		4
        /*0018*/ 	.word	0x00000000
	.align		4
        /*001c*/ 	.word	0xfffffffc


//--------------------- .text._Z28ConvergentSumReductionKernelPfS_ --------------------------
	.section	.text._Z28ConvergentSumReductionKernelPfS_,"ax",@progbits
	.align	128
        .global         _Z28ConvergentSumReductionKernelPfS_
        .type           _Z28ConvergentSumReductionKernelPfS_,@function
        .size           _Z28ConvergentSumReductionKernelPfS_,(.L_x_8 - _Z28ConvergentSumReductionKernelPfS_)
        .other          _Z28ConvergentSumReductionKernelPfS_,@"STO_CUDA_ENTRY STV_DEFAULT"
_Z28ConvergentSumReductionKernelPfS_:
.text._Z28ConvergentSumReductionKernelPfS_:
[----:B------:R-:W-:Y:S01]  /*0000*/  LDC R1, c[0x0][0x37c] ;  /* 0x0000df00ff017b82 */ /* 0x000fe20000000800 */
[----:B------:R-:W0:Y:S07]  /*0010*/  S2R R0, SR_TID.X ;  /* 0x0000000000007919 */ /* 0x000e2e0000002100 */
[----:B------:R-:W0:Y:S01]  /*0020*/  LDC.64 R2, c[0x0][0x380] ;  /* 0x0000e000ff027b82 */ /* 0x000e220000000a00 */
[----:B------:R-:W1:Y:S01]  /*0030*/  LDCU UR6, c[0x0][0x360] ;  /* 0x00006c00ff0677ac */ /* 0x000e620008000800 */
[----:B------:R-:W2:Y:S01]  /*0040*/  LDCU.64 UR4, c[0x0][0x358] ;  /* 0x00006b00ff0477ac */ /* 0x000ea20008000a00 */
[----:B-1----:R-:W-:Y:S01]  /*0050*/  MOV R7, UR6 ;  /* 0x0000000600077c02 */ /* 0x002fe20008000f00 */
[----:B0-2---:R-:W-:-:S07]  /*0060*/  IMAD.WIDE.U32 R2, R0, 0x4, R2 ;  /* 0x0000000400027825 */ /* 0x005fce00078e0002 */
.L_x_2:
[----:B------:R-:W-:Y:S01]  /*0070*/  ISETP.GE.U32.AND P0, PT, R0, R7, PT ;  /* 0x000000070000720c */ /* 0x000fe20003f06070 */
[----:B------:R-:W-:-:S12]  /*0080*/  BSSY.RECONVERGENT B0, `(.L_x_0) ;  /* 0x0000007000007945 */ /* 0x000fd80003800200 */
[----:B0-----:R-:W-:Y:S05]  /*0090*/  @P0 BRA `(.L_x_1) ;  /* 0x0000000000140947 */ /* 0x001fea0003800000 */
[----:B------:R-:W-:Y:S01]  /*00a0*/  IMAD.WIDE R4, R7, 0x4, R2 ;  /* 0x0000000407047825 */ /* 0x000fe200078e0202 */
[----:B------:R-:W2:Y:S05]  /*00b0*/  LDG.E R9, desc[UR4][R2.64] ;  /* 0x0000000402097981 */ /* 0x000eaa000c1e1900 */
[----:B------:R-:W2:Y:S02]  /*00c0*/  LDG.E R4, desc[UR4][R4.64] ;  /* 0x0000000404047981 */ /* 0x000ea4000c1e1900 */
[----:B--2---:R-:W-:-:S05]  /*00d0*/  FADD R9, R4, R9 ;  /* 0x0000000904097221 */ /* 0x004fca0000000000 */
[----:B------:R0:W-:Y:S02]  /*00e0*/  STG.E desc[UR4][R2.64], R9 ;  /* 0x0000000902007986 */ /* 0x0001e4000c101904 */
.L_x_1:
[----:B------:R-:W-:Y:S05]  /*00f0*/  BSYNC.RECONVERGENT B0 ;  /* 0x0000000000007941 */ /* 0x000fea0003800200 */
.L_x_0:
[----:B------:R-:W-:Y:S01]  /*0100*/  BAR.SYNC.DEFER_BLOCKING 0x0 ;  /* 0x0000000000007b1d */ /* 0x000fe20000010000 */
[----:B------:R-:W-:Y:S02]  /*0110*/  ISETP.GT.U32.AND P0, PT, R7, 0x1, PT ;  /* 0x000000010700780c */ /* 0x000fe40003f04070 */
[----:B------:R-:W-:-:S11]  /*0120*/  SHF.R.U32.HI R7, RZ, 0x1, R7 ;  /* 0x00000001ff077819 */ /* 0x000fd60000011607 */
[----:B------:R-:W-:Y:S05]  /*0130*/  @P0 BRA `(.L_x_2) ;  /* 0xfffffffc00cc0947 */ /* 0x000fea000383ffff */
[----:B------:R-:W-:-:S13]  /*0140*/  ISETP.NE.AND P0, PT, R0, RZ, PT ;  /* 0x000000ff0000720c */ /* 0x000fda0003f05270 */
[----:B------:R-:W-:Y:S05]  /*0150*/  @P0 EXIT ;  /* 0x000000000000094d */ /* 0x000fea0003800000 */
[----:B0-----:R-:W0:Y:S02]  /*0160*/  LDC.64 R2, c[0x0][0x380] ;  /* 0x0000e000ff027b82 */ /* 0x001e240000000a00 */
[----:B0-----:R-:W2:Y:S06]  /*0170*/  LDG.E R3, desc[UR4][R2.64] ;  /* 0x0000000402037981 */ /* 0x001eac000c1e1900 */
[----:B------:R-:W2:Y:S02]  /*0180*/  LDC.64 R4, c[0x0][0x388] ;  /* 0x0000e200ff047b82 */ /* 0x000ea40000000a00 */
[----:B--2---:R-:W-:Y:S01]  /*0190*/  STG.E desc[UR4][R4.64], R3 ;  /* 0x0000000304007986 */ /* 0x004fe2000c101904 */
[----:B------:R-:W-:Y:S05]  /*01a0*/  EXIT ;  /* 0x000000000000794d */ /* 0x000fea0003800000 */
.L_x_3:
[----:B------:R-:W-:-:S00]  /*01b0*/  BRA `(.L_x_3) ;  /* 0xfffffffc00fc7947 */ /* 0x000fc0000383ffff */
[----:B------:R-:W-:-:S00]  /*01c0*/  NOP ;  /* 0x0000000000007918 */ /* 0x000fc00000000000 */
        /* <DEDUP_REMOVED lines=11> */
.L_x_8:


//--------------------- .text._Z24SimpleSumReductionKernelPfS_ --------------------------
	.section	.text._Z24SimpleSumReductionKernelPfS_,"ax",@progbits
	.align	128
        .global         _Z24SimpleSumReductionKernelPfS_
        .type           _Z24SimpleSumReductionKernelPfS_,@function
        .size           _Z24SimpleSumReductionKernelPfS_,(.L_x_9 - _Z24SimpleSumReductionKernelPfS_)
        .other          _Z24SimpleSumReductionKernelPfS_,@"STO_CUDA_ENTRY STV_DEFAULT"
_Z24SimpleSumReductionKernelPfS_:
.text._Z24SimpleSumReductionKernelPfS_:
[----:B------:R-:W-:Y:S01]  /*0000*/  LDC R1, c[0x0][0x37c] ;  /* 0x0000df00ff017b82 */ /* 0x000fe20000000800 */
[----:B------:R-:W0:Y:S07]  /*0010*/  S2R R11, SR_TID.X ;  /* 0x00000000000b7919 */ /* 0x000e2e0000002100 */
[----:B------:R-:W1:Y:S01]  /*0020*/  LDC.64 R2, c[0x0][0x380] ;  /* 0x0000e000ff027b82 */ /* 0x000e620000000a00 */
[----:B------:R-:W-:Y:S01]  /*0030*/  IMAD.MOV.U32 R7, RZ, RZ, 0x1 ;  /* 0x00000001ff077424 */ /* 0x000fe200078e00ff */
[----:B------:R-:W2:Y:S01]  /*0040*/  LDCU.64 UR4, c[0x0][0x358] ;  /* 0x00006b00ff0477ac */ /* 0x000ea20008000a00 */
[----:B------:R-:W3:Y:S01]  /*0050*/  LDCU UR6, c[0x0][0x360] ;  /* 0x00006c00ff0677ac */ /* 0x000ee20008000800 */
[----:B0-----:R-:W-:-:S04]  /*0060*/  IMAD.SHL.U32 R5, R11, 0x2, RZ ;  /* 0x000000020b057824 */ /* 0x001fc800078e00ff */
[----:B-123--:R-:W-:-:S07]  /*0070*/  IMAD.WIDE.U32 R2, R5, 0x4, R2 ;  /* 0x0000000405027825 */ /* 0x00efce00078e0002 */
.L_x_6:
[----:B------:R-:W-:Y:S01]  /*0080*/  IADD3 R0, PT, PT, R7, -0x1, RZ ;  /* 0xffffffff07007810 */ /* 0x000fe20007ffe0ff */
[----:B------:R-:W-:Y:S03]  /*0090*/  BSSY.RECONVERGENT B0, `(.L_x_4) ;  /* 0x0000008000007945 */ /* 0x000fe60003800200 */
[----:B------:R-:W-:-:S13]  /*00a0*/  LOP3.LUT P0, RZ, R0, R11, RZ, 0xc0, !PT ;  /* 0x0000000b00ff7212 */ /* 0x000fda000780c0ff */
[----:B0-----:R-:W-:Y:S05]  /*00b0*/  @P0 BRA `(.L_x_5) ;  /* 0x0000000000140947 */ /* 0x001fea0003800000 */
[----:B------:R-:W-:Y:S01]  /*00c0*/  IMAD.WIDE R4, R7, 0x4, R2 ;  /* 0x0000000407047825 */ /* 0x000fe200078e0202 */
[----:B------:R-:W2:Y:S05]  /*00d0*/  LDG.E R9, desc[UR4][R2.64] ;  /* 0x0000000402097981 */ /* 0x000eaa000c1e1900 */
[----:B------:R-:W2:Y:S02]  /*00e0*/  LDG.E R4, desc[UR4][R4.64] ;  /* 0x0000000404047981 */ /* 0x000ea4000c1e1900 */
[----:B--2---:R-:W-:-:S05]  /*00f0*/  FADD R9, R4, R9 ;  /* 0x0000000904097221 */ /* 0x004fca0000000000 */
[----:B------:R0:W-:Y:S02]  /*0100*/  STG.E desc[UR4][R2.64], R9 ;  /* 0x0000000902007986 */ /* 0x0001e4000c101904 */
.L_x_5:
[----:B------:R-:W-:Y:S05]  /*0110*/  BSYNC.RECONVERGENT B0 ;  /* 0x0000000000007941 */ /* 0x000fea0003800200 */
.L_x_4:
[----:B------:R-:W-:Y:S01]  /*0120*/  SHF.L.U32 R7, R7, 0x1, RZ ;  /* 0x0000000107077819 */ /* 0x000fe200000006ff */
[----:B------:R-:W-:Y:S03]  /*0130*/  BAR.SYNC.DEFER_BLOCKING 0x0 ;  /* 0x0000000000007b1d */ /* 0x000fe60000010000 */
[----:B------:R-:W-:-:S13]  /*0140*/  ISETP.GT.U32.AND P0, PT, R7, UR6, PT ;  /* 0x0000000607007c0c */ /* 0x000fda000bf04070 */
[----:B------:R-:W-:Y:S05]  /*0150*/  @!P0 BRA `(.L_x_6) ;  /* 0xfffffffc00c88947 */ /* 0x000fea000383ffff */
[----:B------:R-:W-:-:S13]  /*0160*/  ISETP.NE.AND P0, PT, R11, RZ, PT ;  /* 0x000000ff0b00720c */ /* 0x000fda0003f05270 */
[----:B------:R-:W-:Y:S05]  /*0170*/  @P0 EXIT ;  /* 0x000000000000094d */ /* 0x000fea0003800000 */
[----:B0-----:R-:W0:Y:S02]  /*0180*/  LDC.64 R2, c[0x0][0x380] ;  /* 0x0000e000ff027b82 */ /* 0x001e240000000a00 */
[----:B0-----:R-:W2:Y:S06]  /*0190*/  LDG.E R3, desc[UR4][R2.64] ;  /* 0x0000000402037981 */ /* 0x001eac000c1e1900 */
[----:B------:R-:W2:Y:S02]  /*01a0*/  LDC.64 R4, c[0x0][0x388] ;  /* 0x0000e200ff047b82 */ /* 0x000ea40000000a00 */
[----:B--2---:R-:W-:Y:S01]  /*01b0*/  STG.E desc[UR4][R4.64], R3 ;  /* 0x0000000304007986 */ /* 0x004fe2000c101904 */
[----:B------:R-:W-:Y:S05]  /*01c0*/  EXIT ;  /* 0x000000000000794d */ /* 0x000fea0003800000 */
.L_x_7:
        /* <DEDUP_REMOVED lines=11> */
.L_x_9:


//--------------------- .nv.shared.reserved.0     --------------------------
	.section	.nv.shared.reserved.0,"aw",@nobits
	.weak		__nv_reservedSMEM_offset_0_alias
	.size		__nv_reservedSMEM_offset_0_alias, 0, 64
	.other		__nv_reservedSMEM_offset_0_alias,@"STO_CUDA_RESERVED_SHARED STV_DEFAULT"
__nv_reservedSMEM_offset_0_alias:
	.zero		0
	.zero		64


//--------------------- .nv.constant0._Z28ConvergentSumReductionKernelPfS_ --------------------------
	.section	.nv.constant0._Z28ConvergentSumReductionKernelPfS_,"a",@progbits
	.sectionflags	@""
	.align	4
.nv.constant0._Z28ConvergentSumReductionKernelPfS_:
	.zero		912


//--------------------- .nv.constant0._Z24SimpleSumReductionKernelPfS_ --------------------------
	.section	.nv.constant0._Z24SimpleSumReductionKernelPfS_,"a",@progbits
	.sectionflags	@""
	.align	4
.nv.constant0._Z24SimpleSumReductionKernelPfS_:
	.zero		912


//--------------------- SYMBOLS --------------------------

	.type		.nv.reservedSmem.offset0,@object
	.size		.nv.reservedSmem.offset0,0x4
